	.headerflags	@"EF_CUDA_TEXMODE_UNIFIED EF_CUDA_64BIT_ADDRESS EF_CUDA_ACCELERATORS EF_CUDA_SM90 EF_CUDA_VIRTUAL_SM(EF_CUDA_SM90)"
	.elftype	@"ET_EXEC"


//--------------------- .nv.info                  --------------------------
	.section	.nv.info,"",@"SHT_CUDA_INFO"
	.align	4


	//----- nvinfo : EIATTR_REGCOUNT
	.align		4
        /*0000*/ 	.byte	0x04, 0x2f
        /*0002*/ 	.short	(.L_1 - .L_0)
	.align		4
.L_0:
        /*0004*/ 	.word	index@(triton_poi_fused_add_clamp_22)
        /*0008*/ 	.word	0x00000008


	//----- nvinfo : EIATTR_MIN_STACK_SIZE
	.align		4
.L_1:
        /*000c*/ 	.byte	0x04, 0x12
        /*000e*/ 	.short	(.L_3 - .L_2)
	.align		4
.L_2:
        /*0010*/ 	.word	index@(triton_poi_fused_add_clamp_22)
        /*0014*/ 	.word	0x00000000


	//----- nvinfo : EIATTR_FRAME_SIZE
	.align		4
.L_3:
        /*0018*/ 	.byte	0x04, 0x11
        /*001a*/ 	.short	(.L_5 - .L_4)
	.align		4
.L_4:
        /*001c*/ 	.word	index@(triton_poi_fused_add_clamp_22)
        /*0020*/ 	.word	0x00000000


	//----- nvinfo : EIATTR_MIN_STACK_SIZE
	.align		4
.L_5:
        /*0024*/ 	.byte	0x04, 0x12
        /*0026*/ 	.short	(.L_7 - .L_6)
	.align		4
.L_6:
        /*0028*/ 	.word	index@(triton_poi_fused_add_clamp_22)
        /*002c*/ 	.word	0x00000000
.L_7:


//--------------------- .nv.info.triton_poi_fused_add_clamp_22 --------------------------
	.section	.nv.info.triton_poi_fused_add_clamp_22,"",@"SHT_CUDA_INFO"
	.sectionflags	@""
	.align	4


	//----- nvinfo : EIATTR_CUDA_API_VERSION
	.align		4
        /*0000*/ 	.byte	0x04, 0x37
        /*0002*/ 	.short	(.L_9 - .L_8)
.L_8:
        /*0004*/ 	.word	0x0000007c


	//----- nvinfo : EIATTR_KPARAM_INFO
	.align		4
.L_9:
        /*0008*/ 	.byte	0x04, 0x17
        /*000a*/ 	.short	(.L_11 - .L_10)
.L_10:
        /*000c*/ 	.word	0x00000000
        /*0010*/ 	.short	0x0001
        /*0012*/ 	.short	0x0008
        /*0014*/ 	.byte	0x00, 0xf0, 0x11, 0x00


	//----- nvinfo : EIATTR_KPARAM_INFO
	.align		4
.L_11:
        /*0018*/ 	.byte	0x04, 0x17
        /*001a*/ 	.short	(.L_13 - .L_12)
.L_12:
        /*001c*/ 	.word	0x00000000
        /*0020*/ 	.short	0x0000
        /*0022*/ 	.short	0x0000
        /*0024*/ 	.byte	0x00, 0xf4, 0x21, 0x00


	//----- nvinfo : EIATTR_SPARSE_MMA_MASK
	.align		4
.L_13:
        /*0028*/ 	.byte	0x03, 0x50
        /*002a*/ 	.short	0x0000


	//----- nvinfo : EIATTR_MAXREG_COUNT
	.align		4
        /*002c*/ 	.byte	0x03, 0x1b
        /*002e*/ 	.short	0x00ff


	//----- nvinfo : EIATTR_EXIT_INSTR_OFFSETS
	.align		4
        /*0030*/ 	.byte	0x04, 0x1c
        /*0032*/ 	.short	(.L_15 - .L_14)


	//   ....[0]....
.L_14:
        /*0034*/ 	.word	0x00000110


	//   ....[1]....
        /*0038*/ 	.word	0x00000140


	//----- nvinfo : EIATTR_REQNTID
	.align		4
.L_15:
        /*003c*/ 	.byte	0x04, 0x10
        /*003e*/ 	.short	(.L_17 - .L_16)
.L_16:
        /*0040*/ 	.word	0x00000020
        /*0044*/ 	.word	0x00000001
        /*0048*/ 	.word	0x00000001


	//----- nvinfo : EIATTR_CBANK_PARAM_SIZE
	.align		4
.L_17:
        /*004c*/ 	.byte	0x03, 0x19
        /*004e*/ 	.short	0x000c


	//----- nvinfo : EIATTR_PARAM_CBANK
	.align		4
        /*0050*/ 	.byte	0x04, 0x0a
        /*0052*/ 	.short	(.L_19 - .L_18)
	.align		4
.L_18:
        /*0054*/ 	.word	index@(.nv.constant0.triton_poi_fused_add_clamp_22)
        /*0058*/ 	.short	0x0210
        /*005a*/ 	.short	0x000c


	//----- nvinfo : EIATTR_SW_WAR
	.align		4
.L_19:
        /*005c*/ 	.byte	0x04, 0x36
        /*005e*/ 	.short	(.L_21 - .L_20)
.L_20:
        /*0060*/ 	.word	0x00000008
.L_21:


//--------------------- .nv.callgraph             --------------------------
	.section	.nv.callgraph,"",@"SHT_CUDA_CALLGRAPH"
	.align	4
	.sectionentsize	8
	.align		4
        /*0000*/ 	.word	0x00000000
	.align		4
        /*0004*/ 	.word	0xffffffff
	.align		4
        /*0008*/ 	.word	0x00000000
	.align		4
        /*000c*/ 	.word	0xfffffffe
	.align		4
        /*0010*/ 	.word	0x00000000
	.align		4
        /*0014*/ 	.word	0xfffffffd
	.align		4
        /*0018*/ 	.word	0x00000000
	.align		4
        /*001c*/ 	.word	0xfffffffc


//--------------------- .text.triton_poi_fused_add_clamp_22 --------------------------
	.section	.text.triton_poi_fused_add_clamp_22,"ax",@progbits
	.align	128
        .global         triton_poi_fused_add_clamp_22
        .type           triton_poi_fused_add_clamp_22,@function
        .size           triton_poi_fused_add_clamp_22,(.L_x_1 - triton_poi_fused_add_clamp_22)
        .other          triton_poi_fused_add_clamp_22,@"STO_CUDA_ENTRY STV_DEFAULT"
triton_poi_fused_add_clamp_22:
.text.triton_poi_fused_add_clamp_22:
[----:B------:R-:W0:Y:S02]  /*0000*/  LDC R1, c[0x0][0x28] ;  /* 0x00000a00ff017b82 */ /* 0x000e240000000800 */
[----:B------:R-:W1:Y:S01]  /*0010*/  S2R R2, SR_TID.X ;  /* 0x0000000000027919 */ /* 0x000e620000002100 */
[----:B------:R-:W2:Y:S01]  /*0020*/  LDC.64 R4, c[0x0][0x210] ;  /* 0x00008400ff047b82 */ /* 0x000ea20000000a00 */
[----:B------:R-:W3:Y:S01]  /*0030*/  S2R R3, SR_CTAID.X ;  /* 0x0000000000037919 */ /* 0x000ee20000002500 */
[C---:B-1----:R-:W-:Y:S02]  /*0040*/  LOP3.LUT R0, R2.reuse, 0x7, RZ, 0xc0, !PT ;  /* 0x0000000702007812 */ /* 0x042fe400078ec0ff */
[----:B------:R-:W-:-:S03]  /*0050*/  LOP3.LUT P0, RZ, R2, 0x18, RZ, 0xc0, !PT ;  /* 0x0000001802ff7812 */ /* 0x000fc6000780c0ff */
[----:B---3--:R-:W-:-:S04]  /*0060*/  IMAD R3, R3, 0x8, R0 ;  /* 0x0000000803037824 */ /* 0x008fc800078e0200 */
[C---:B--2---:R-:W-:Y:S01]  /*0070*/  IMAD.WIDE R4, R3.reuse, 0x8, R4 ;  /* 0x0000000803047825 */ /* 0x044fe200078e0204 */
[----:B------:R-:W-:Y:S02]  /*0080*/  I2FP.F32.S32 R0, R3 ;  /* 0x0000000300007245 */ /* 0x000fe40000201400 */
[----:B------:R-:W-:-:S03]  /*0090*/  ISETP.LT.AND P0, PT, R3, 0x8, !P0 ;  /* 0x000000080300780c */ /* 0x000fc60004701270 */
[----:B------:R-:W-:-:S04]  /*00a0*/  FADD R0, R0, 0.5 ;  /* 0x3f00000000007421 */ /* 0x000fc80000000000 */
[----:B------:R-:W-:-:S05]  /*00b0*/  FADD R0, R0, -0.5 ;  /* 0xbf00000000007421 */ /* 0x000fca0000000000 */
[----:B------:R-:W-:-:S06]  /*00c0*/  FMNMX R0, RZ, R0, !PT ;  /* 0x00000000ff007209 */ /* 0x000fcc0007800000 */
[----:B------:R-:W1:Y:S02]  /*00d0*/  F2I.TRUNC.NTZ R0, R0 ;  /* 0x0000000000007305 */ /* 0x000e64000020f100 */
[----:B-1----:R-:W-:-:S05]  /*00e0*/  VIMNMX R2, R0, 0x6, PT ;  /* 0x0000000600027848 */ /* 0x002fca0003fe0100 */
[----:B------:R-:W-:-:S05]  /*00f0*/  VIADD R2, R2, 0x1 ;  /* 0x0000000102027836 */ /* 0x000fca0000000000 */
[----:B------:R-:W-:Y:S01]  /*0100*/  SHF.R.S32.HI R3, RZ, 0x1f, R2 ;  /* 0x0000001fff037819 */ /* 0x000fe20000011402 */
[----:B------:R-:W-:Y:S06]  /*0110*/  @!P0 EXIT ;  /* 0x000000000000894d */ /* 0x000fec0003800000 */
[----:B------:R-:W-:Y:S02]  /*0120*/  ULDC.64 UR4, c[0x0][0x208] ;  /* 0x0000820000047ab9 */ /* 0x000fe40000000a00 */
[----:B------:R-:W-:Y:S01]  /*0130*/  STG.E.64 desc[UR4][R4.64], R2 ;  /* 0x0000000204007986 */ /* 0x000fe2000c101b04 */
[----:B------:R-:W-:Y:S05]  /*0140*/  EXIT ;  /* 0x000000000000794d */ /* 0x000fea0003800000 */
.L_x_0:
[----:B------:R-:W-:-:S00]  /*0150*/  BRA `(.L_x_0) ;  /* 0xfffffffc00fc7947 */ /* 0x000fc0000383ffff */
[----:B------:R-:W-:-:S00]  /*0160*/  NOP ;  /* 0x0000000000007918 */ /* 0x000fc00000000000 */
        /* <DEDUP_REMOVED lines=9> */
.L_x_1:


//--------------------- .nv.constant0.triton_poi_fused_add_clamp_22 --------------------------
	.section	.nv.constant0.triton_poi_fused_add_clamp_22,"a",@progbits
	.sectionflags	@""
	.align	4
.nv.constant0.triton_poi_fused_add_clamp_22:
	.zero		540
